//
// Generated by NVIDIA NVVM Compiler
//
// Compiler Build ID: CL-36424714
// Cuda compilation tools, release 13.0, V13.0.88
// Based on NVVM 20.0.0
//

.version 9.0
.target sm_100
.address_size 64

	// .globl	_Z13sumarVectoresPKfS0_Pfi

.visible .entry _Z13sumarVectoresPKfS0_Pfi(
	.param .u64 .ptr .align 1 _Z13sumarVectoresPKfS0_Pfi_param_0,
	.param .u64 .ptr .align 1 _Z13sumarVectoresPKfS0_Pfi_param_1,
	.param .u64 .ptr .align 1 _Z13sumarVectoresPKfS0_Pfi_param_2,
	.param .u32 _Z13sumarVectoresPKfS0_Pfi_param_3
)
{
	.reg .pred 	%p<2>;
	.reg .b32 	%r<6>;
	.reg .b32 	%f<4>;
	.reg .b64 	%rd<11>;

	ld.param.u64 	%rd1, [_Z13sumarVectoresPKfS0_Pfi_param_0];
	ld.param.u64 	%rd2, [_Z13sumarVectoresPKfS0_Pfi_param_1];
	ld.param.u64 	%rd3, [_Z13sumarVectoresPKfS0_Pfi_param_2];
	ld.param.u32 	%r2, [_Z13sumarVectoresPKfS0_Pfi_param_3];
	mov.u32 	%r3, %ctaid.x;
	mov.u32 	%r4, %ntid.x;
	mov.u32 	%r5, %tid.x;
	mad.lo.s32 	%r1, %r3, %r4, %r5;
	setp.ge.s32 	%p1, %r1, %r2;
	@%p1 bra 	$L__BB0_2;
	cvta.to.global.u64 	%rd4, %rd1;
	cvta.to.global.u64 	%rd5, %rd2;
	cvta.to.global.u64 	%rd6, %rd3;
	mul.wide.s32 	%rd7, %r1, 4;
	add.s64 	%rd8, %rd4, %rd7;
	ld.global.f32 	%f1, [%rd8];
	add.s64 	%rd9, %rd5, %rd7;
	ld.global.f32 	%f2, [%rd9];
	add.f32 	%f3, %f1, %f2;
	add.s64 	%rd10, %rd6, %rd7;
	st.global.f32 	[%rd10], %f3;
$L__BB0_2:
	ret;

}


// ===== COMPILED SASS (sm_100) =====

	.target	sm_100

	.elftype	@"ET_EXEC"


//--------------------- .note.nv.tkinfo           --------------------------
	.section	.note.nv.tkinfo,"",@"SHT_NOTE"
	.sectionflags	@"SHF_NOTE_NV_TKINFO"
	.tkinfo
        /*0018*/ 	.word	0x00000002
        /*0030*/ 	.string	""
        /*0030*/ 	.string	"ptxas"
        /*0030*/ 	.string	"Cuda compilation tools, release 13.0, V13.0.88"
        /*0030*/ 	.string	"Build cuda_13.0.r13.0/compiler.36424714_0"
        /*0030*/ 	.string	"-arch sm_100 -m 64 "



//--------------------- .note.nv.cuinfo           --------------------------
	.section	.note.nv.cuinfo,"",@"SHT_NOTE"
	.sectionflags	@"SHF_NOTE_NV_CUINFO"
        /*0018*/ 	.short	0x0002
        /*001a*/ 	.short	0x0064
        /*001c*/ 	.short	0x0082
	.zero		2


//--------------------- .nv.info                  --------------------------
	.section	.nv.info,"",@"SHT_CUDA_INFO"
	.align	4


	//----- nvinfo : EIATTR_REGCOUNT
	.align		4
        /*0000*/ 	.byte	0x04, 0x2f
        /*0002*/ 	.short	(.L_1 - .L_0)
	.align		4
.L_0:
        /*0004*/ 	.word	index@(_Z13sumarVectoresPKfS0_Pfi)
        /*0008*/ 	.word	0x0000000c


	//----- nvinfo : EIATTR_FRAME_SIZE
	.align		4
.L_1:
        /*000c*/ 	.byte	0x04, 0x11
        /*000e*/ 	.short	(.L_3 - .L_2)
	.align		4
.L_2:
        /*0010*/ 	.word	index@(_Z13sumarVectoresPKfS0_Pfi)
        /*0014*/ 	.word	0x00000000


	//----- nvinfo : EIATTR_MIN_STACK_SIZE
	.align		4
.L_3:
        /*0018*/ 	.byte	0x04, 0x12
        /*001a*/ 	.short	(.L_5 - .L_4)
	.align		4
.L_4:
        /*001c*/ 	.word	index@(_Z13sumarVectoresPKfS0_Pfi)
        /*0020*/ 	.word	0x00000000
.L_5:


//--------------------- .nv.compat                --------------------------
	.section	.nv.compat,"",@"SHT_CUDA_COMPAT_INFO"
	.align	4
        /*0000*/ 	.byte	0x02, 0x09, 0x00, 0x00, 0x02, 0x02, 0x01, 0x00, 0x02, 0x05, 0x05, 0x00, 0x03, 0x07, 0x01, 0x01
        /*0010*/ 	.byte	0x02, 0x03, 0x00, 0x00, 0x02, 0x06, 0x01, 0x00, 0x04, 0x0b, 0x08, 0x00, 0x09, 0x00, 0x00, 0x00
        /*0020*/ 	.byte	0x00, 0x00, 0x00, 0x00


//--------------------- .nv.info._Z13sumarVectoresPKfS0_Pfi --------------------------
	.section	.nv.info._Z13sumarVectoresPKfS0_Pfi,"",@"SHT_CUDA_INFO"
	.sectionflags	@""
	.align	4


	//----- nvinfo : EIATTR_CUDA_API_VERSION
	.align		4
        /*0000*/ 	.byte	0x04, 0x37
        /*0002*/ 	.short	(.L_7 - .L_6)
.L_6:
        /*0004*/ 	.word	0x00000082


	//----- nvinfo : EIATTR_KPARAM_INFO
	.align		4
.L_7:
        /*0008*/ 	.byte	0x04, 0x17
        /*000a*/ 	.short	(.L_9 - .L_8)
.L_8:
        /*000c*/ 	.word	0x00000000
        /*0010*/ 	.short	0x0003
        /*0012*/ 	.short	0x0018
        /*0014*/ 	.byte	0x00, 0xf0, 0x11, 0x00


	//----- nvinfo : EIATTR_KPARAM_INFO
	.align		4
.L_9:
        /*0018*/ 	.byte	0x04, 0x17
        /*001a*/ 	.short	(.L_11 - .L_10)
.L_10:
        /*001c*/ 	.word	0x00000000
        /*0020*/ 	.short	0x0002
        /*0022*/ 	.short	0x0010
        /*0024*/ 	.byte	0x00, 0xf5, 0x21, 0x00


	//----- nvinfo : EIATTR_KPARAM_INFO
	.align		4
.L_11:
        /*0028*/ 	.byte	0x04, 0x17
        /*002a*/ 	.short	(.L_13 - .L_12)
.L_12:
        /*002c*/ 	.word	0x00000000
        /*0030*/ 	.short	0x0001
        /*0032*/ 	.short	0x0008
        /*0034*/ 	.byte	0x00, 0xf5, 0x21, 0x00


	//----- nvinfo : EIATTR_KPARAM_INFO
	.align		4
.L_13:
        /*0038*/ 	.byte	0x04, 0x17
        /*003a*/ 	.short	(.L_15 - .L_14)
.L_14:
        /*003c*/ 	.word	0x00000000
        /*0040*/ 	.short	0x0000
        /*0042*/ 	.short	0x0000
        /*0044*/ 	.byte	0x00, 0xf5, 0x21, 0x00


	//----- nvinfo : EIATTR_SPARSE_MMA_MASK
	.align		4
.L_15:
        /*0048*/ 	.byte	0x03, 0x50
        /*004a*/ 	.short	0x0000


	//----- nvinfo : EIATTR_MAXREG_COUNT
	.align		4
        /*004c*/ 	.byte	0x03, 0x1b
        /*004e*/ 	.short	0x00ff


	//----- nvinfo : EIATTR_MERCURY_ISA_VERSION
	.align		4
        /*0050*/ 	.byte	0x03, 0x5f
        /*0052*/ 	.short	0x0101


	//----- nvinfo : EIATTR_VRC_CTA_INIT_COUNT
	.align		4
        /*0054*/ 	.byte	0x02, 0x4a
	.zero		1
	.zero		1


	//----- nvinfo : EIATTR_EXIT_INSTR_OFFSETS
	.align		4
        /*0058*/ 	.byte	0x04, 0x1c
        /*005a*/ 	.short	(.L_17 - .L_16)


	//   ....[0]....
.L_16:
        /*005c*/ 	.word	0x00000070


	//   ....[1]....
        /*0060*/ 	.word	0x00000130


	//----- nvinfo : EIATTR_CBANK_PARAM_SIZE
	.align		4
.L_17:
        /*0064*/ 	.byte	0x03, 0x19
        /*0066*/ 	.short	0x001c


	//----- nvinfo : EIATTR_PARAM_CBANK
	.align		4
        /*0068*/ 	.byte	0x04, 0x0a
        /*006a*/ 	.short	(.L_19 - .L_18)
	.align		4
.L_18:
        /*006c*/ 	.word	index@(.nv.constant0._Z13sumarVectoresPKfS0_Pfi)
        /*0070*/ 	.short	0x0380
        /*0072*/ 	.short	0x001c


	//----- nvinfo : EIATTR_SW_WAR
	.align		4
.L_19:
        /*0074*/ 	.byte	0x04, 0x36
        /*0076*/ 	.short	(.L_21 - .L_20)
.L_20:
        /*0078*/ 	.word	0x00000008
.L_21:


//--------------------- .nv.callgraph             --------------------------
	.section	.nv.callgraph,"",@"SHT_CUDA_CALLGRAPH"
	.align	4
	.sectionentsize	8
	.align		4
        /*0000*/ 	.word	0x00000000
	.align		4
        /*0004*/ 	.word	0xffffffff
	.align		4
        /*0008*/ 	.word	0x00000000
	.align		4
        /*000c*/ 	.word	0xfffffffe
	.align		4
        /*0010*/ 	.word	0x00000000
	.align		4
        /*0014*/ 	.word	0xfffffffd
	.align		4
        /*0018*/ 	.word	0x00000000
	.align		4
        /*001c*/ 	.word	0xfffffffc


//--------------------- .text._Z13sumarVectoresPKfS0_Pfi --------------------------
	.section	.text._Z13sumarVectoresPKfS0_Pfi,"ax",@progbits
	.align	128
        .global         _Z13sumarVectoresPKfS0_Pfi
        .type           _Z13sumarVectoresPKfS0_Pfi,@function
        .size           _Z13sumarVectoresPKfS0_Pfi,(.L_x_1 - _Z13sumarVectoresPKfS0_Pfi)
        .other          _Z13sumarVectoresPKfS0_Pfi,@"STO_CUDA_ENTRY STV_DEFAULT"
_Z13sumarVectoresPKfS0_Pfi:
.text._Z13sumarVectoresPKfS0_Pfi:
[----:B------:R-:W-:Y:S01]  /*0000*/  LDC R1, c[0x0][0x37c] ;  /* 0x0000df00ff017b82 */ /* 0x000fe20000000800 */
[----:B------:R-:W0:Y:S07]  /*0010*/  S2R R0, SR_TID.X ;  /* 0x0000000000007919 */ /* 0x000e2e0000002100 */
[----:B------:R-:W0:Y:S01]  /*0020*/  S2UR UR4, SR_CTAID.X ;  /* 0x00000000000479c3 */ /* 0x000e220000002500 */
[----:B------:R-:W1:Y:S07]  /*0030*/  LDCU UR5, c[0x0][0x398] ;  /* 0x00007300ff0577ac */ /* 0x000e6e0008000800 */
[----:B------:R-:W0:Y:S02]  /*0040*/  LDC R9, c[0x0][0x360] ;  /* 0x0000d800ff097b82 */ /* 0x000e240000000800 */
[----:B0-----:R-:W-:-:S05]  /*0050*/  IMAD R9, R9, UR4, R0 ;  /* 0x0000000409097c24 */ /* 0x001fca000f8e0200 */
[----:B-1----:R-:W-:-:S13]  /*0060*/  ISETP.GE.AND P0, PT, R9, UR5, PT ;  /* 0x0000000509007c0c */ /* 0x002fda000bf06270 */
[----:B------:R-:W-:Y:S05]  /*0070*/  @P0 EXIT ;  /* 0x000000000000094d */ /* 0x000fea0003800000 */
[----:B------:R-:W0:Y:S01]  /*0080*/  LDC.64 R2, c[0x0][0x380] ;  /* 0x0000e000ff027b82 */ /* 0x000e220000000a00 */
[----:B------:R-:W1:Y:S07]  /*0090*/  LDCU.64 UR4, c[0x0][0x358] ;  /* 0x00006b00ff0477ac */ /* 0x000e6e0008000a00 */
[----:B------:R-:W2:Y:S08]  /*00a0*/  LDC.64 R4, c[0x0][0x388] ;  /* 0x0000e200ff047b82 */ /* 0x000eb00000000a00 */
[----:B------:R-:W3:Y:S01]  /*00b0*/  LDC.64 R6, c[0x0][0x390] ;  /* 0x0000e400ff067b82 */ /* 0x000ee20000000a00 */
[----:B0-----:R-:W-:-:S06]  /*00c0*/  IMAD.WIDE R2, R9, 0x4, R2 ;  /* 0x0000000409027825 */ /* 0x001fcc00078e0202 */
[----:B-1----:R-:W4:Y:S01]  /*00d0*/  LDG.E R2, desc[UR4][R2.64] ;  /* 0x0000000402027981 */ /* 0x002f22000c1e1900 */
[----:B--2---:R-:W-:-:S06]  /*00e0*/  IMAD.WIDE R4, R9, 0x4, R4 ;  /* 0x0000000409047825 */ /* 0x004fcc00078e0204 */
[----:B------:R-:W4:Y:S01]  /*00f0*/  LDG.E R5, desc[UR4][R4.64] ;  /* 0x0000000404057981 */ /* 0x000f22000c1e1900 */
[----:B---3--:R-:W-:-:S04]  /*0100*/  IMAD.WIDE R6, R9, 0x4, R6 ;  /* 0x0000000409067825 */ /* 0x008fc800078e0206 */
[----:B----4-:R-:W-:-:S05]  /*0110*/  FADD R9, R2, R5 ;  /* 0x0000000502097221 */ /* 0x010fca0000000000 */
[----:B------:R-:W-:Y:S01]  /*0120*/  STG.E desc[UR4][R6.64], R9 ;  /* 0x0000000906007986 */ /* 0x000fe2000c101904 */
[----:B------:R-:W-:Y:S05]  /*0130*/  EXIT ;  /* 0x000000000000794d */ /* 0x000fea0003800000 */
.L_x_0:
[----:B------:R-:W-:-:S00]  /*0140*/  BRA `(.L_x_0) ;  /* 0xfffffffc00fc7947 */ /* 0x000fc0000383ffff */
[----:B------:R-:W-:-:S00]  /*0150*/  NOP ;  /* 0x0000000000007918 */ /* 0x000fc00000000000 */
        /* <DEDUP_REMOVED lines=10> */
.L_x_1:


//--------------------- .nv.shared.reserved.0     --------------------------
	.section	.nv.shared.reserved.0,"aw",@nobits
	.weak		__nv_reservedSMEM_offset_0_alias
	.size		__nv_reservedSMEM_offset_0_alias, 0, 64
	.other		__nv_reservedSMEM_offset_0_alias,@"STO_CUDA_RESERVED_SHARED STV_DEFAULT"
__nv_reservedSMEM_offset_0_alias:
	.zero		0
	.zero		64


//--------------------- .nv.constant0._Z13sumarVectoresPKfS0_Pfi --------------------------
	.section	.nv.constant0._Z13sumarVectoresPKfS0_Pfi,"a",@progbits
	.sectionflags	@""
	.align	4
.nv.constant0._Z13sumarVectoresPKfS0_Pfi:
	.zero		924


//--------------------- SYMBOLS --------------------------

	.type		.nv.reservedSmem.offset0,@object
	.size		.nv.reservedSmem.offset0,0x4
